//
// Generated by NVIDIA NVVM Compiler
//
// Compiler Build ID: CL-36424714
// Cuda compilation tools, release 13.0, V13.0.88
// Based on NVVM 20.0.0
//

.version 9.0
.target sm_100
.address_size 64

	// .globl	_Z9vectorAddP11ADD_ELEMENTi

.visible .entry _Z9vectorAddP11ADD_ELEMENTi(
	.param .u64 .ptr .align 1 _Z9vectorAddP11ADD_ELEMENTi_param_0,
	.param .u32 _Z9vectorAddP11ADD_ELEMENTi_param_1
)
{
	.reg .pred 	%p<2>;
	.reg .b32 	%r<6>;
	.reg .b32 	%f<4>;
	.reg .b64 	%rd<5>;

	ld.param.u64 	%rd1, [_Z9vectorAddP11ADD_ELEMENTi_param_0];
	ld.param.u32 	%r2, [_Z9vectorAddP11ADD_ELEMENTi_param_1];
	mov.u32 	%r3, %ntid.x;
	mov.u32 	%r4, %ctaid.x;
	mov.u32 	%r5, %tid.x;
	mad.lo.s32 	%r1, %r3, %r4, %r5;
	setp.ge.s32 	%p1, %r1, %r2;
	@%p1 bra 	$L__BB0_2;
	cvta.to.global.u64 	%rd2, %rd1;
	mul.wide.s32 	%rd3, %r1, 12;
	add.s64 	%rd4, %rd2, %rd3;
	ld.global.f32 	%f1, [%rd4];
	ld.global.f32 	%f2, [%rd4+4];
	add.f32 	%f3, %f1, %f2;
	st.global.f32 	[%rd4+8], %f3;
$L__BB0_2:
	ret;

}


// ===== COMPILED SASS (sm_100) =====

	.target	sm_100

	.elftype	@"ET_EXEC"


//--------------------- .note.nv.tkinfo           --------------------------
	.section	.note.nv.tkinfo,"",@"SHT_NOTE"
	.sectionflags	@"SHF_NOTE_NV_TKINFO"
	.tkinfo
        /*0018*/ 	.word	0x00000002
        /*0030*/ 	.string	""
        /*0030*/ 	.string	"ptxas"
        /*0030*/ 	.string	"Cuda compilation tools, release 13.0, V13.0.88"
        /*0030*/ 	.string	"Build cuda_13.0.r13.0/compiler.36424714_0"
        /*0030*/ 	.string	"-arch sm_100 -m 64 "



//--------------------- .note.nv.cuinfo           --------------------------
	.section	.note.nv.cuinfo,"",@"SHT_NOTE"
	.sectionflags	@"SHF_NOTE_NV_CUINFO"
        /*0018*/ 	.short	0x0002
        /*001a*/ 	.short	0x0064
        /*001c*/ 	.short	0x0082
	.zero		2


//--------------------- .nv.info                  --------------------------
	.section	.nv.info,"",@"SHT_CUDA_INFO"
	.align	4


	//----- nvinfo : EIATTR_REGCOUNT
	.align		4
        /*0000*/ 	.byte	0x04, 0x2f
        /*0002*/ 	.short	(.L_1 - .L_0)
	.align		4
.L_0:
        /*0004*/ 	.word	index@(_Z9vectorAddP11ADD_ELEMENTi)
        /*0008*/ 	.word	0x00000008


	//----- nvinfo : EIATTR_FRAME_SIZE
	.align		4
.L_1:
        /*000c*/ 	.byte	0x04, 0x11
        /*000e*/ 	.short	(.L_3 - .L_2)
	.align		4
.L_2:
        /*0010*/ 	.word	index@(_Z9vectorAddP11ADD_ELEMENTi)
        /*0014*/ 	.word	0x00000000


	//----- nvinfo : EIATTR_MIN_STACK_SIZE
	.align		4
.L_3:
        /*0018*/ 	.byte	0x04, 0x12
        /*001a*/ 	.short	(.L_5 - .L_4)
	.align		4
.L_4:
        /*001c*/ 	.word	index@(_Z9vectorAddP11ADD_ELEMENTi)
        /*0020*/ 	.word	0x00000000
.L_5:


//--------------------- .nv.compat                --------------------------
	.section	.nv.compat,"",@"SHT_CUDA_COMPAT_INFO"
	.align	4
        /*0000*/ 	.byte	0x02, 0x09, 0x00, 0x00, 0x02, 0x02, 0x01, 0x00, 0x02, 0x05, 0x05, 0x00, 0x03, 0x07, 0x01, 0x01
        /*0010*/ 	.byte	0x02, 0x03, 0x00, 0x00, 0x02, 0x06, 0x01, 0x00, 0x04, 0x0b, 0x08, 0x00, 0x09, 0x00, 0x00, 0x00
        /*0020*/ 	.byte	0x00, 0x00, 0x00, 0x00


//--------------------- .nv.info._Z9vectorAddP11ADD_ELEMENTi --------------------------
	.section	.nv.info._Z9vectorAddP11ADD_ELEMENTi,"",@"SHT_CUDA_INFO"
	.sectionflags	@""
	.align	4


	//----- nvinfo : EIATTR_CUDA_API_VERSION
	.align		4
        /*0000*/ 	.byte	0x04, 0x37
        /*0002*/ 	.short	(.L_7 - .L_6)
.L_6:
        /*0004*/ 	.word	0x00000082


	//----- nvinfo : EIATTR_KPARAM_INFO
	.align		4
.L_7:
        /*0008*/ 	.byte	0x04, 0x17
        /*000a*/ 	.short	(.L_9 - .L_8)
.L_8:
        /*000c*/ 	.word	0x00000000
        /*0010*/ 	.short	0x0001
        /*0012*/ 	.short	0x0008
        /*0014*/ 	.byte	0x00, 0xf0, 0x11, 0x00


	//----- nvinfo : EIATTR_KPARAM_INFO
	.align		4
.L_9:
        /*0018*/ 	.byte	0x04, 0x17
        /*001a*/ 	.short	(.L_11 - .L_10)
.L_10:
        /*001c*/ 	.word	0x00000000
        /*0020*/ 	.short	0x0000
        /*0022*/ 	.short	0x0000
        /*0024*/ 	.byte	0x00, 0xf5, 0x21, 0x00


	//----- nvinfo : EIATTR_SPARSE_MMA_MASK
	.align		4
.L_11:
        /*0028*/ 	.byte	0x03, 0x50
        /*002a*/ 	.short	0x0000


	//----- nvinfo : EIATTR_MAXREG_COUNT
	.align		4
        /*002c*/ 	.byte	0x03, 0x1b
        /*002e*/ 	.short	0x00ff


	//----- nvinfo : EIATTR_MERCURY_ISA_VERSION
	.align		4
        /*0030*/ 	.byte	0x03, 0x5f
        /*0032*/ 	.short	0x0101


	//----- nvinfo : EIATTR_VRC_CTA_INIT_COUNT
	.align		4
        /*0034*/ 	.byte	0x02, 0x4a
	.zero		1
	.zero		1


	//----- nvinfo : EIATTR_EXIT_INSTR_OFFSETS
	.align		4
        /*0038*/ 	.byte	0x04, 0x1c
        /*003a*/ 	.short	(.L_13 - .L_12)


	//   ....[0]....
.L_12:
        /*003c*/ 	.word	0x00000070


	//   ....[1]....
        /*0040*/ 	.word	0x000000f0


	//----- nvinfo : EIATTR_CBANK_PARAM_SIZE
	.align		4
.L_13:
        /*0044*/ 	.byte	0x03, 0x19
        /*0046*/ 	.short	0x000c


	//----- nvinfo : EIATTR_PARAM_CBANK
	.align		4
        /*0048*/ 	.byte	0x04, 0x0a
        /*004a*/ 	.short	(.L_15 - .L_14)
	.align		4
.L_14:
        /*004c*/ 	.word	index@(.nv.constant0._Z9vectorAddP11ADD_ELEMENTi)
        /*0050*/ 	.short	0x0380
        /*0052*/ 	.short	0x000c


	//----- nvinfo : EIATTR_SW_WAR
	.align		4
.L_15:
        /*0054*/ 	.byte	0x04, 0x36
        /*0056*/ 	.short	(.L_17 - .L_16)
.L_16:
        /*0058*/ 	.word	0x00000008
.L_17:


//--------------------- .nv.callgraph             --------------------------
	.section	.nv.callgraph,"",@"SHT_CUDA_CALLGRAPH"
	.align	4
	.sectionentsize	8
	.align		4
        /*0000*/ 	.word	0x00000000
	.align		4
        /*0004*/ 	.word	0xffffffff
	.align		4
        /*0008*/ 	.word	0x00000000
	.align		4
        /*000c*/ 	.word	0xfffffffe
	.align		4
        /*0010*/ 	.word	0x00000000
	.align		4
        /*0014*/ 	.word	0xfffffffd
	.align		4
        /*0018*/ 	.word	0x00000000
	.align		4
        /*001c*/ 	.word	0xfffffffc


//--------------------- .text._Z9vectorAddP11ADD_ELEMENTi --------------------------
	.section	.text._Z9vectorAddP11ADD_ELEMENTi,"ax",@progbits
	.align	128
        .global         _Z9vectorAddP11ADD_ELEMENTi
        .type           _Z9vectorAddP11ADD_ELEMENTi,@function
        .size           _Z9vectorAddP11ADD_ELEMENTi,(.L_x_1 - _Z9vectorAddP11ADD_ELEMENTi)
        .other          _Z9vectorAddP11ADD_ELEMENTi,@"STO_CUDA_ENTRY STV_DEFAULT"
_Z9vectorAddP11ADD_ELEMENTi:
.text._Z9vectorAddP11ADD_ELEMENTi:
[----:B------:R-:W-:Y:S01]  /*0000*/  LDC R1, c[0x0][0x37c] ;  /* 0x0000df00ff017b82 */ /* 0x000fe20000000800 */
[----:B------:R-:W0:Y:S01]  /*0010*/  S2R R5, SR_CTAID.X ;  /* 0x0000000000057919 */ /* 0x000e220000002500 */
[----:B------:R-:W0:Y:S01]  /*0020*/  LDCU UR4, c[0x0][0x360] ;  /* 0x00006c00ff0477ac */ /* 0x000e220008000800 */
[----:B------:R-:W0:Y:S01]  /*0030*/  S2R R0, SR_TID.X ;  /* 0x0000000000007919 */ /* 0x000e220000002100 */
[----:B------:R-:W1:Y:S01]  /*0040*/  LDCU UR5, c[0x0][0x388] ;  /* 0x00007100ff0577ac */ /* 0x000e620008000800 */
[----:B0-----:R-:W-:-:S05]  /*0050*/  IMAD R5, R5, UR4, R0 ;  /* 0x0000000405057c24 */ /* 0x001fca000f8e0200 */
[----:B-1----:R-:W-:-:S13]  /*0060*/  ISETP.GE.AND P0, PT, R5, UR5, PT ;  /* 0x0000000505007c0c */ /* 0x002fda000bf06270 */
[----:B------:R-:W-:Y:S05]  /*0070*/  @P0 EXIT ;  /* 0x000000000000094d */ /* 0x000fea0003800000 */
[----:B------:R-:W0:Y:S01]  /*0080*/  LDC.64 R2, c[0x0][0x380] ;  /* 0x0000e000ff027b82 */ /* 0x000e220000000a00 */
[----:B------:R-:W1:Y:S01]  /*0090*/  LDCU.64 UR4, c[0x0][0x358] ;  /* 0x00006b00ff0477ac */ /* 0x000e620008000a00 */
[----:B0-----:R-:W-:-:S05]  /*00a0*/  IMAD.WIDE R2, R5, 0xc, R2 ;  /* 0x0000000c05027825 */ /* 0x001fca00078e0202 */
[----:B-1----:R-:W2:Y:S04]  /*00b0*/  LDG.E R0, desc[UR4][R2.64] ;  /* 0x0000000402007981 */ /* 0x002ea8000c1e1900 */
[----:B------:R-:W2:Y:S02]  /*00c0*/  LDG.E R5, desc[UR4][R2.64+0x4] ;  /* 0x0000040402057981 */ /* 0x000ea4000c1e1900 */
[----:B--2---:R-:W-:-:S05]  /*00d0*/  FADD R5, R0, R5 ;  /* 0x0000000500057221 */ /* 0x004fca0000000000 */
[----:B------:R-:W-:Y:S01]  /*00e0*/  STG.E desc[UR4][R2.64+0x8], R5 ;  /* 0x0000080502007986 */ /* 0x000fe2000c101904 */
[----:B------:R-:W-:Y:S05]  /*00f0*/  EXIT ;  /* 0x000000000000794d */ /* 0x000fea0003800000 */
.L_x_0:
[----:B------:R-:W-:-:S00]  /*0100*/  BRA `(.L_x_0) ;  /* 0xfffffffc00fc7947 */ /* 0x000fc0000383ffff */
[----:B------:R-:W-:-:S00]  /*0110*/  NOP ;  /* 0x0000000000007918 */ /* 0x000fc00000000000 */
        /* <DEDUP_REMOVED lines=14> */
.L_x_1:


//--------------------- .nv.shared.reserved.0     --------------------------
	.section	.nv.shared.reserved.0,"aw",@nobits
	.weak		__nv_reservedSMEM_offset_0_alias
	.size		__nv_reservedSMEM_offset_0_alias, 0, 64
	.other		__nv_reservedSMEM_offset_0_alias,@"STO_CUDA_RESERVED_SHARED STV_DEFAULT"
__nv_reservedSMEM_offset_0_alias:
	.zero		0
	.zero		64


//--------------------- .nv.constant0._Z9vectorAddP11ADD_ELEMENTi --------------------------
	.section	.nv.constant0._Z9vectorAddP11ADD_ELEMENTi,"a",@progbits
	.sectionflags	@""
	.align	4
.nv.constant0._Z9vectorAddP11ADD_ELEMENTi:
	.zero		908


//--------------------- SYMBOLS --------------------------

	.type		.nv.reservedSmem.offset0,@object
	.size		.nv.reservedSmem.offset0,0x4
